//
// Generated by NVIDIA NVVM Compiler
//
// Compiler Build ID: CL-36424714
// Cuda compilation tools, release 13.0, V13.0.88
// Based on NVVM 20.0.0
//

.version 9.0
.target sm_100
.address_size 64

	// .globl	_Z6kernelxPf

.visible .entry _Z6kernelxPf(
	.param .u64 _Z6kernelxPf_param_0,
	.param .u64 .ptr .align 1 _Z6kernelxPf_param_1
)
{
	.reg .pred 	%p<12>;
	.reg .b32 	%r<9>;
	.reg .b32 	%f<18>;
	.reg .b64 	%rd<43>;
	.reg .b64 	%fd<30>;

	ld.param.u64 	%rd18, [_Z6kernelxPf_param_0];
	ld.param.u64 	%rd19, [_Z6kernelxPf_param_1];
	mov.u32 	%r2, %ctaid.x;
	mov.u32 	%r1, %ntid.x;
	mul.wide.u32 	%rd20, %r2, %r1;
	mov.u32 	%r3, %tid.x;
	cvt.u64.u32 	%rd21, %r3;
	add.s64 	%rd41, %rd20, %rd21;
	setp.ge.s64 	%p1, %rd41, %rd18;
	@%p1 bra 	$L__BB0_11;
	cvta.to.global.u64 	%rd22, %rd19;
	shl.b64 	%rd23, %rd41, 2;
	add.s64 	%rd2, %rd22, %rd23;
	mov.u32 	%r4, %nctaid.x;
	mul.lo.s32 	%r5, %r4, %r1;
	cvt.u64.u32 	%rd3, %r5;
	ld.global.f32 	%f17, [%rd2];
	add.s64 	%rd24, %rd41, %rd3;
	max.u64 	%rd25, %rd18, %rd24;
	setp.lt.u64 	%p2, %rd24, %rd18;
	selp.u64 	%rd4, 1, 0, %p2;
	add.s64 	%rd26, %rd24, %rd4;
	sub.s64 	%rd5, %rd25, %rd26;
	and.b64  	%rd27, %rd5, -4294967296;
	setp.ne.s64 	%p3, %rd27, 0;
	@%p3 bra 	$L__BB0_3;
	cvt.u32.u64 	%r6, %rd3;
	cvt.u32.u64 	%r7, %rd5;
	div.u32 	%r8, %r7, %r6;
	cvt.u64.u32 	%rd38, %r8;
	bra.uni 	$L__BB0_4;
$L__BB0_3:
	div.u64 	%rd38, %rd5, %rd3;
$L__BB0_4:
	add.s64 	%rd9, %rd38, %rd4;
	and.b64  	%rd28, %rd9, 3;
	setp.eq.s64 	%p4, %rd28, 3;
	@%p4 bra 	$L__BB0_7;
	add.s64 	%rd29, %rd9, 1;
	and.b64  	%rd39, %rd29, 3;
$L__BB0_6:
	.pragma "nounroll";
	and.b64  	%rd30, %rd41, 1;
	setp.eq.b64 	%p5, %rd30, 1;
	selp.f64 	%fd3, 0dBFF0000000000000, 0d3FF0000000000000, %p5;
	cvt.rn.f64.u64 	%fd4, %rd41;
	fma.rn.f64 	%fd5, %fd4, 0d4000000000000000, 0d3FF0000000000000;
	div.rn.f64 	%fd6, %fd3, %fd5;
	cvt.f64.f32 	%fd7, %f17;
	add.f64 	%fd8, %fd6, %fd7;
	cvt.rn.f32.f64 	%f17, %fd8;
	add.s64 	%rd41, %rd41, %rd3;
	add.s64 	%rd39, %rd39, -1;
	setp.ne.s64 	%p6, %rd39, 0;
	@%p6 bra 	$L__BB0_6;
$L__BB0_7:
	setp.lt.u64 	%p7, %rd9, 3;
	@%p7 bra 	$L__BB0_10;
	xor.b64  	%rd31, %rd41, %rd3;
	and.b64  	%rd32, %rd41, 1;
	setp.eq.b64 	%p8, %rd32, 1;
	selp.f64 	%fd1, 0dBFF0000000000000, 0d3FF0000000000000, %p8;
	and.b64  	%rd33, %rd31, 1;
	setp.eq.b64 	%p9, %rd33, 1;
	selp.f64 	%fd2, 0dBFF0000000000000, 0d3FF0000000000000, %p9;
$L__BB0_9:
	cvt.rn.f64.u64 	%fd9, %rd41;
	fma.rn.f64 	%fd10, %fd9, 0d4000000000000000, 0d3FF0000000000000;
	div.rn.f64 	%fd11, %fd1, %fd10;
	cvt.f64.f32 	%fd12, %f17;
	add.f64 	%fd13, %fd11, %fd12;
	cvt.rn.f32.f64 	%f10, %fd13;
	add.s64 	%rd34, %rd41, %rd3;
	cvt.rn.f64.u64 	%fd14, %rd34;
	fma.rn.f64 	%fd15, %fd14, 0d4000000000000000, 0d3FF0000000000000;
	div.rn.f64 	%fd16, %fd2, %fd15;
	cvt.f64.f32 	%fd17, %f10;
	add.f64 	%fd18, %fd16, %fd17;
	cvt.rn.f32.f64 	%f11, %fd18;
	add.s64 	%rd35, %rd34, %rd3;
	cvt.rn.f64.u64 	%fd19, %rd35;
	fma.rn.f64 	%fd20, %fd19, 0d4000000000000000, 0d3FF0000000000000;
	div.rn.f64 	%fd21, %fd1, %fd20;
	cvt.f64.f32 	%fd22, %f11;
	add.f64 	%fd23, %fd21, %fd22;
	cvt.rn.f32.f64 	%f12, %fd23;
	add.s64 	%rd36, %rd35, %rd3;
	and.b64  	%rd37, %rd36, 1;
	setp.eq.b64 	%p10, %rd37, 1;
	selp.f64 	%fd24, 0dBFF0000000000000, 0d3FF0000000000000, %p10;
	cvt.rn.f64.u64 	%fd25, %rd36;
	fma.rn.f64 	%fd26, %fd25, 0d4000000000000000, 0d3FF0000000000000;
	div.rn.f64 	%fd27, %fd24, %fd26;
	cvt.f64.f32 	%fd28, %f12;
	add.f64 	%fd29, %fd27, %fd28;
	cvt.rn.f32.f64 	%f17, %fd29;
	add.s64 	%rd41, %rd36, %rd3;
	setp.lt.s64 	%p11, %rd41, %rd18;
	@%p11 bra 	$L__BB0_9;
$L__BB0_10:
	st.global.f32 	[%rd2], %f17;
$L__BB0_11:
	ret;

}


// ===== COMPILED SASS (sm_100) =====

	.target	sm_100

	.elftype	@"ET_EXEC"


//--------------------- .note.nv.tkinfo           --------------------------
	.section	.note.nv.tkinfo,"",@"SHT_NOTE"
	.sectionflags	@"SHF_NOTE_NV_TKINFO"
	.tkinfo
        /*0018*/ 	.word	0x00000002
        /*0030*/ 	.string	""
        /*0030*/ 	.string	"ptxas"
        /*0030*/ 	.string	"Cuda compilation tools, release 13.0, V13.0.88"
        /*0030*/ 	.string	"Build cuda_13.0.r13.0/compiler.36424714_0"
        /*0030*/ 	.string	"-arch sm_100 -m 64 "



//--------------------- .note.nv.cuinfo           --------------------------
	.section	.note.nv.cuinfo,"",@"SHT_NOTE"
	.sectionflags	@"SHF_NOTE_NV_CUINFO"
        /*0018*/ 	.short	0x0002
        /*001a*/ 	.short	0x0064
        /*001c*/ 	.short	0x0082
	.zero		2


//--------------------- .nv.info                  --------------------------
	.section	.nv.info,"",@"SHT_CUDA_INFO"
	.align	4


	//----- nvinfo : EIATTR_REGCOUNT
	.align		4
        /*0000*/ 	.byte	0x04, 0x2f
        /*0002*/ 	.short	(.L_1 - .L_0)
	.align		4
.L_0:
        /*0004*/ 	.word	index@(_Z6kernelxPf)
        /*0008*/ 	.word	0x00000022


	//----- nvinfo : EIATTR_FRAME_SIZE
	.align		4
.L_1:
        /*000c*/ 	.byte	0x04, 0x11
        /*000e*/ 	.short	(.L_3 - .L_2)
	.align		4
.L_2:
        /*0010*/ 	.word	index@($__internal_1_$__cuda_sm20_div_u64)
        /*0014*/ 	.word	0x00000000


	//----- nvinfo : EIATTR_FRAME_SIZE
	.align		4
.L_3:
        /*0018*/ 	.byte	0x04, 0x11
        /*001a*/ 	.short	(.L_5 - .L_4)
	.align		4
.L_4:
        /*001c*/ 	.word	index@($__internal_0_$__cuda_sm20_div_rn_f64_full)
        /*0020*/ 	.word	0x00000000


	//----- nvinfo : EIATTR_FRAME_SIZE
	.align		4
.L_5:
        /*0024*/ 	.byte	0x04, 0x11
        /*0026*/ 	.short	(.L_7 - .L_6)
	.align		4
.L_6:
        /*0028*/ 	.word	index@(_Z6kernelxPf)
        /*002c*/ 	.word	0x00000000


	//----- nvinfo : EIATTR_MIN_STACK_SIZE
	.align		4
.L_7:
        /*0030*/ 	.byte	0x04, 0x12
        /*0032*/ 	.short	(.L_9 - .L_8)
	.align		4
.L_8:
        /*0034*/ 	.word	index@(_Z6kernelxPf)
        /*0038*/ 	.word	0x00000000
.L_9:


//--------------------- .nv.compat                --------------------------
	.section	.nv.compat,"",@"SHT_CUDA_COMPAT_INFO"
	.align	4
        /*0000*/ 	.byte	0x02, 0x09, 0x00, 0x00, 0x02, 0x02, 0x01, 0x00, 0x02, 0x05, 0x05, 0x00, 0x03, 0x07, 0x01, 0x01
        /*0010*/ 	.byte	0x02, 0x03, 0x00, 0x00, 0x02, 0x06, 0x01, 0x00, 0x04, 0x0b, 0x08, 0x00, 0x01, 0x00, 0x00, 0x00
        /*0020*/ 	.byte	0x00, 0x00, 0x00, 0x00


//--------------------- .nv.info._Z6kernelxPf     --------------------------
	.section	.nv.info._Z6kernelxPf,"",@"SHT_CUDA_INFO"
	.sectionflags	@""
	.align	4


	//----- nvinfo : EIATTR_CUDA_API_VERSION
	.align		4
        /*0000*/ 	.byte	0x04, 0x37
        /*0002*/ 	.short	(.L_11 - .L_10)
.L_10:
        /*0004*/ 	.word	0x00000082


	//----- nvinfo : EIATTR_KPARAM_INFO
	.align		4
.L_11:
        /*0008*/ 	.byte	0x04, 0x17
        /*000a*/ 	.short	(.L_13 - .L_12)
.L_12:
        /*000c*/ 	.word	0x00000000
        /*0010*/ 	.short	0x0001
        /*0012*/ 	.short	0x0008
        /*0014*/ 	.byte	0x00, 0xf5, 0x21, 0x00


	//----- nvinfo : EIATTR_KPARAM_INFO
	.align		4
.L_13:
        /*0018*/ 	.byte	0x04, 0x17
        /*001a*/ 	.short	(.L_15 - .L_14)
.L_14:
        /*001c*/ 	.word	0x00000000
        /*0020*/ 	.short	0x0000
        /*0022*/ 	.short	0x0000
        /*0024*/ 	.byte	0x00, 0xf0, 0x21, 0x00


	//----- nvinfo : EIATTR_SPARSE_MMA_MASK
	.align		4
.L_15:
        /*0028*/ 	.byte	0x03, 0x50
        /*002a*/ 	.short	0x0000


	//----- nvinfo : EIATTR_MAXREG_COUNT
	.align		4
        /*002c*/ 	.byte	0x03, 0x1b
        /*002e*/ 	.short	0x00ff


	//----- nvinfo : EIATTR_MERCURY_ISA_VERSION
	.align		4
        /*0030*/ 	.byte	0x03, 0x5f
        /*0032*/ 	.short	0x0101


	//----- nvinfo : EIATTR_VRC_CTA_INIT_COUNT
	.align		4
        /*0034*/ 	.byte	0x02, 0x4a
	.zero		1
	.zero		1


	//----- nvinfo : EIATTR_EXIT_INSTR_OFFSETS
	.align		4
        /*0038*/ 	.byte	0x04, 0x1c
        /*003a*/ 	.short	(.L_17 - .L_16)


	//   ....[0]....
.L_16:
        /*003c*/ 	.word	0x00000090


	//   ....[1]....
        /*0040*/ 	.word	0x00001020


	//----- nvinfo : EIATTR_CRS_STACK_SIZE
	.align		4
.L_17:
        /*0044*/ 	.byte	0x04, 0x1e
        /*0046*/ 	.short	(.L_19 - .L_18)
.L_18:
        /*0048*/ 	.word	0x00000000


	//----- nvinfo : EIATTR_CBANK_PARAM_SIZE
	.align		4
.L_19:
        /*004c*/ 	.byte	0x03, 0x19
        /*004e*/ 	.short	0x0010


	//----- nvinfo : EIATTR_PARAM_CBANK
	.align		4
        /*0050*/ 	.byte	0x04, 0x0a
        /*0052*/ 	.short	(.L_21 - .L_20)
	.align		4
.L_20:
        /*0054*/ 	.word	index@(.nv.constant0._Z6kernelxPf)
        /*0058*/ 	.short	0x0380
        /*005a*/ 	.short	0x0010


	//----- nvinfo : EIATTR_SW_WAR
	.align		4
.L_21:
        /*005c*/ 	.byte	0x04, 0x36
        /*005e*/ 	.short	(.L_23 - .L_22)
.L_22:
        /*0060*/ 	.word	0x00000008
.L_23:


//--------------------- .nv.callgraph             --------------------------
	.section	.nv.callgraph,"",@"SHT_CUDA_CALLGRAPH"
	.align	4
	.sectionentsize	8
	.align		4
        /*0000*/ 	.word	0x00000000
	.align		4
        /*0004*/ 	.word	0xffffffff
	.align		4
        /*0008*/ 	.word	0x00000000
	.align		4
        /*000c*/ 	.word	0xfffffffe
	.align		4
        /*0010*/ 	.word	0x00000000
	.align		4
        /*0014*/ 	.word	0xfffffffd
	.align		4
        /*0018*/ 	.word	0x00000000
	.align		4
        /*001c*/ 	.word	0xfffffffc


//--------------------- .text._Z6kernelxPf        --------------------------
	.section	.text._Z6kernelxPf,"ax",@progbits
	.align	128
        .global         _Z6kernelxPf
        .type           _Z6kernelxPf,@function
        .size           _Z6kernelxPf,(.L_x_26 - _Z6kernelxPf)
        .other          _Z6kernelxPf,@"STO_CUDA_ENTRY STV_DEFAULT"
_Z6kernelxPf:
.text._Z6kernelxPf:
[----:B------:R-:W-:Y:S01]  /*0000*/  LDC R1, c[0x0][0x37c] ;  /* 0x0000df00ff017b82 */ /* 0x000fe20000000800 */
[----:B------:R-:W0:Y:S07]  /*0010*/  S2R R2, SR_TID.X ;  /* 0x0000000000027919 */ /* 0x000e2e0000002100 */
[----:B------:R-:W0:Y:S01]  /*0020*/  S2UR UR4, SR_CTAID.X ;  /* 0x00000000000479c3 */ /* 0x000e220000002500 */
[----:B------:R-:W1:Y:S01]  /*0030*/  LDCU.64 UR8, c[0x0][0x380] ;  /* 0x00007000ff0877ac */ /* 0x000e620008000a00 */
[----:B------:R-:W-:-:S06]  /*0040*/  IMAD.MOV.U32 R3, RZ, RZ, RZ ;  /* 0x000000ffff037224 */ /* 0x000fcc00078e00ff */
[----:B------:R-:W0:Y:S02]  /*0050*/  LDC R7, c[0x0][0x360] ;  /* 0x0000d800ff077b82 */ /* 0x000e240000000800 */
[----:B0-----:R-:W-:-:S03]  /*0060*/  IMAD.WIDE.U32 R4, R7, UR4, R2 ;  /* 0x0000000407047c25 */ /* 0x001fc6000f8e0002 */
[----:B-1----:R-:W-:-:S04]  /*0070*/  ISETP.GE.U32.AND P0, PT, R4, UR8, PT ;  /* 0x0000000804007c0c */ /* 0x002fc8000bf06070 */
[----:B------:R-:W-:-:S13]  /*0080*/  ISETP.GE.AND.EX P0, PT, R5, UR9, PT, P0 ;  /* 0x0000000905007c0c */ /* 0x000fda000bf06300 */
[----:B------:R-:W-:Y:S05]  /*0090*/  @P0 EXIT ;  /* 0x000000000000094d */ /* 0x000fea0003800000 */
[----:B------:R-:W0:Y:S01]  /*00a0*/  LDCU.64 UR4, c[0x0][0x388] ;  /* 0x00007100ff0477ac */ /* 0x000e220008000a00 */
[----:B------:R-:W-:Y:S02]  /*00b0*/  IMAD.MOV.U32 R3, RZ, RZ, R4 ;  /* 0x000000ffff037224 */ /* 0x000fe400078e0004 */
[----:B------:R-:W-:Y:S01]  /*00c0*/  IMAD.MOV.U32 R10, RZ, RZ, R5 ;  /* 0x000000ffff0a7224 */ /* 0x000fe200078e0005 */
[----:B------:R-:W1:Y:S02]  /*00d0*/  LDCU.64 UR6, c[0x0][0x358] ;  /* 0x00006b00ff0677ac */ /* 0x000e640008000a00 */
[----:B0-----:R-:W-:-:S04]  /*00e0*/  LEA R8, P0, R3, UR4, 0x2 ;  /* 0x0000000403087c11 */ /* 0x001fc8000f8010ff */
[----:B------:R-:W-:-:S05]  /*00f0*/  LEA.HI.X R9, R3, UR5, R10, 0x2, P0 ;  /* 0x0000000503097c11 */ /* 0x000fca00080f140a */
[----:B-1----:R0:W5:Y:S01]  /*0100*/  LDG.E R11, desc[UR6][R8.64] ;  /* 0x00000006080b7981 */ /* 0x002162000c1e1900 */
[----:B------:R-:W1:Y:S01]  /*0110*/  LDCU UR4, c[0x0][0x370] ;  /* 0x00006e00ff0477ac */ /* 0x000e620008000800 */
[----:B------:R-:W-:Y:S01]  /*0120*/  BSSY.RECONVERGENT B0, `(.L_x_0) ;  /* 0x0000025000007945 */ /* 0x000fe20003800200 */
[----:B-1----:R-:W-:-:S05]  /*0130*/  IMAD R0, R7, UR4, RZ ;  /* 0x0000000407007c24 */ /* 0x002fca000f8e02ff */
[----:B------:R-:W-:-:S04]  /*0140*/  IADD3 R5, P0, PT, R0, R3, RZ ;  /* 0x0000000300057210 */ /* 0x000fc80007f1e0ff */
[C---:B------:R-:W-:Y:S01]  /*0150*/  ISETP.GT.U32.AND P1, PT, R5.reuse, UR8, PT ;  /* 0x0000000805007c0c */ /* 0x040fe2000bf24070 */
[----:B------:R-:W-:Y:S01]  /*0160*/  IMAD.X R7, RZ, RZ, R10, P0 ;  /* 0x000000ffff077224 */ /* 0x000fe200000e060a */
[----:B------:R-:W-:-:S04]  /*0170*/  ISETP.GE.U32.AND P0, PT, R5, UR8, PT ;  /* 0x0000000805007c0c */ /* 0x000fc8000bf06070 */
[C---:B------:R-:W-:Y:S02]  /*0180*/  ISETP.GT.U32.AND.EX P1, PT, R7.reuse, UR9, PT, P1 ;  /* 0x0000000907007c0c */ /* 0x040fe4000bf24110 */
[----:B------:R-:W-:Y:S02]  /*0190*/  ISETP.GE.U32.AND.EX P0, PT, R7, UR9, PT, P0 ;  /* 0x0000000907007c0c */ /* 0x000fe4000bf06100 */
[----:B------:R-:W-:Y:S02]  /*01a0*/  SEL R2, R5, UR8, P1 ;  /* 0x0000000805027c07 */ /* 0x000fe40008800000 */
[----:B------:R-:W-:Y:S02]  /*01b0*/  SEL R23, RZ, 0x1, P0 ;  /* 0x00000001ff177807 */ /* 0x000fe40000000000 */
[----:B------:R-:W-:Y:S02]  /*01c0*/  SEL R4, R7, UR9, P1 ;  /* 0x0000000907047c07 */ /* 0x000fe40008800000 */
[----:B------:R-:W-:-:S04]  /*01d0*/  IADD3 R5, P0, P1, R2, -R5, -R23 ;  /* 0x8000000502057210 */ /* 0x000fc8000791e817 */
[----:B------:R-:W-:-:S04]  /*01e0*/  IADD3.X R4, PT, PT, R4, -0x1, ~R7, P0, P1 ;  /* 0xffffffff04047810 */ /* 0x000fc800007e2c07 */
[----:B------:R-:W-:-:S13]  /*01f0*/  ISETP.NE.U32.AND P0, PT, R4, RZ, PT ;  /* 0x000000ff0400720c */ /* 0x000fda0003f05070 */
[----:B0-----:R-:W-:Y:S05]  /*0200*/  @P0 BRA `(.L_x_1) ;  /* 0x0000000000500947 */ /* 0x001fea0003800000 */
[----:B------:R-:W0:Y:S01]  /*0210*/  I2F.U32.RP R2, R0 ;  /* 0x0000000000027306 */ /* 0x000e220000209000 */
[----:B------:R-:W-:Y:S01]  /*0220*/  IMAD.MOV R13, RZ, RZ, -R0 ;  /* 0x000000ffff0d7224 */ /* 0x000fe200078e0a00 */
[----:B------:R-:W-:Y:S01]  /*0230*/  ISETP.NE.U32.AND P2, PT, R0, RZ, PT ;  /* 0x000000ff0000720c */ /* 0x000fe20003f45070 */
[----:B------:R-:W-:-:S05]  /*0240*/  IMAD.MOV.U32 R25, RZ, RZ, RZ ;  /* 0x000000ffff197224 */ /* 0x000fca00078e00ff */
[----:B0-----:R-:W0:Y:S02]  /*0250*/  MUFU.RCP R2, R2 ;  /* 0x0000000200027308 */ /* 0x001e240000001000 */
[----:B0-----:R-:W-:-:S06]  /*0260*/  VIADD R6, R2, 0xffffffe ;  /* 0x0ffffffe02067836 */ /* 0x001fcc0000000000 */
[----:B------:R0:W1:Y:S02]  /*0270*/  F2I.FTZ.U32.TRUNC.NTZ R7, R6 ;  /* 0x0000000600077305 */ /* 0x000064000021f000 */
[----:B0-----:R-:W-:Y:S02]  /*0280*/  IMAD.MOV.U32 R6, RZ, RZ, RZ ;  /* 0x000000ffff067224 */ /* 0x001fe400078e00ff */
[----:B-1----:R-:W-:-:S04]  /*0290*/  IMAD R13, R13, R7, RZ ;  /* 0x000000070d0d7224 */ /* 0x002fc800078e02ff */
[----:B------:R-:W-:-:S06]  /*02a0*/  IMAD.HI.U32 R4, R7, R13, R6 ;  /* 0x0000000d07047227 */ /* 0x000fcc00078e0006 */
[----:B------:R-:W-:-:S04]  /*02b0*/  IMAD.HI.U32 R24, R4, R5, RZ ;  /* 0x0000000504187227 */ /* 0x000fc800078e00ff */
[----:B------:R-:W-:-:S04]  /*02c0*/  IMAD.MOV R4, RZ, RZ, -R24 ;  /* 0x000000ffff047224 */ /* 0x000fc800078e0a18 */
[----:B------:R-:W-:-:S05]  /*02d0*/  IMAD R5, R0, R4, R5 ;  /* 0x0000000400057224 */ /* 0x000fca00078e0205 */
[----:B------:R-:W-:-:S13]  /*02e0*/  ISETP.GE.U32.AND P0, PT, R5, R0, PT ;  /* 0x000000000500720c */ /* 0x000fda0003f06070 */
[----:B------:R-:W-:Y:S02]  /*02f0*/  @P0 IMAD.IADD R5, R5, 0x1, -R0 ;  /* 0x0000000105050824 */ /* 0x000fe400078e0a00 */
[----:B------:R-:W-:-:S03]  /*0300*/  @P0 VIADD R24, R24, 0x1 ;  /* 0x0000000118180836 */ /* 0x000fc60000000000 */
[----:B------:R-:W-:-:S13]  /*0310*/  ISETP.GE.U32.AND P1, PT, R5, R0, PT ;  /* 0x000000000500720c */ /* 0x000fda0003f26070 */
[----:B------:R-:W-:Y:S01]  /*0320*/  @P1 VIADD R24, R24, 0x1 ;  /* 0x0000000118181836 */ /* 0x000fe20000000000 */
[----:B------:R-:W-:Y:S01]  /*0330*/  @!P2 LOP3.LUT R24, RZ, R0, RZ, 0x33, !PT ;  /* 0x00000000ff18a212 */ /* 0x000fe200078e33ff */
[----:B------:R-:W-:Y:S06]  /*0340*/  BRA `(.L_x_2) ;  /* 0x0000000000087947 */ /* 0x000fec0003800000 */
.L_x_1:
[----:B------:R-:W-:-:S07]  /*0350*/  MOV R2, 0x370 ;  /* 0x0000037000027802 */ /* 0x000fce0000000f00 */
[----:B-----5:R-:W-:Y:S05]  /*0360*/  CALL.REL.NOINC `($__internal_1_$__cuda_sm20_div_u64) ;  /* 0x0000001000a87944 */ /* 0x020fea0003c00000 */
.L_x_2:
[----:B------:R-:W-:Y:S05]  /*0370*/  BSYNC.RECONVERGENT B0 ;  /* 0x0000000000007941 */ /* 0x000fea0003800200 */
.L_x_0:
[----:B------:R-:W-:Y:S01]  /*0380*/  IADD3 R23, P1, PT, R24, R23, RZ ;  /* 0x0000001718177210 */ /* 0x000fe20007f3e0ff */
[----:B------:R-:W-:Y:S01]  /*0390*/  UMOV UR4, URZ ;  /* 0x000000ff00047c82 */ /* 0x000fe20008000000 */
[----:B------:R-:W-:Y:S02]  /*03a0*/  BSSY.RECONVERGENT B0, `(.L_x_3) ;  /* 0x0000034000007945 */ /* 0x000fe40003800200 */
[----:B------:R-:W-:Y:S01]  /*03b0*/  LOP3.LUT R2, R23, 0x3, RZ, 0xc0, !PT ;  /* 0x0000000317027812 */ /* 0x000fe200078ec0ff */
[----:B------:R-:W-:-:S03]  /*03c0*/  IMAD.X R24, RZ, RZ, R25, P1 ;  /* 0x000000ffff187224 */ /* 0x000fc600008e0619 */
[----:B------:R-:W-:-:S04]  /*03d0*/  ISETP.NE.U32.AND P0, PT, R2, 0x3, PT ;  /* 0x000000030200780c */ /* 0x000fc80003f05070 */
[----:B------:R-:W-:-:S13]  /*03e0*/  ISETP.NE.AND.EX P0, PT, RZ, RZ, PT, P0 ;  /* 0x000000ffff00720c */ /* 0x000fda0003f05300 */
[----:B------:R-:W-:Y:S05]  /*03f0*/  @!P0 BRA `(.L_x_4) ;  /* 0x0000000000b88947 */ /* 0x000fea0003800000 */
[----:B------:R-:W-:Y:S02]  /*0400*/  VIADD R26, R23, 0x1 ;  /* 0x00000001171a7836 */ /* 0x000fe40000000000 */
[----:B------:R-:W-:-:S03]  /*0410*/  IMAD.MOV.U32 R25, RZ, RZ, RZ ;  /* 0x000000ffff197224 */ /* 0x000fc600078e00ff */
[----:B------:R-:W-:-:S07]  /*0420*/  LOP3.LUT R26, R26, 0x3, RZ, 0xc0, !PT ;  /* 0x000000031a1a7812 */ /* 0x000fce00078ec0ff */
.L_x_7:
[----:B------:R-:W-:Y:S01]  /*0430*/  IMAD.MOV.U32 R12, RZ, RZ, R3 ;  /* 0x000000ffff0c7224 */ /* 0x000fe200078e0003 */
[----:B------:R-:W-:Y:S01]  /*0440*/  LOP3.LUT R2, R3, 0x1, RZ, 0xc0, !PT ;  /* 0x0000000103027812 */ /* 0x000fe200078ec0ff */
[----:B------:R-:W-:Y:S01]  /*0450*/  IMAD.MOV.U32 R13, RZ, RZ, R10 ;  /* 0x000000ffff0d7224 */ /* 0x000fe200078e000a */
[----:B------:R-:W-:Y:S01]  /*0460*/  BSSY.RECONVERGENT B1, `(.L_x_5) ;  /* 0x0000021000017945 */ /* 0x000fe20003800200 */
[----:B------:R-:W-:Y:S01]  /*0470*/  IMAD.MOV.U32 R4, RZ, RZ, 0x0 ;  /* 0x00000000ff047424 */ /* 0x000fe200078e00ff */
[----:B------:R-:W-:Y:S01]  /*0480*/  ISETP.NE.U32.AND P0, PT, R2, 0x1, PT ;  /* 0x000000010200780c */ /* 0x000fe20003f05070 */
[----:B0-----:R-:W0:Y:S01]  /*0490*/  I2F.F64.U64 R16, R12 ;  /* 0x0000000c00107312 */ /* 0x001e220000301800 */
[----:B------:R-:W-:Y:S02]  /*04a0*/  IMAD.MOV.U32 R5, RZ, RZ, 0x3ff00000 ;  /* 0x3ff00000ff057424 */ /* 0x000fe400078e00ff */
[----:B------:R-:W-:Y:S01]  /*04b0*/  IMAD.MOV.U32 R2, RZ, RZ, 0x3ff00000 ;  /* 0x3ff00000ff027424 */ /* 0x000fe200078e00ff */
[----:B------:R-:W-:-:S03]  /*04c0*/  ISETP.NE.U32.AND.EX P0, PT, RZ, RZ, PT, P0 ;  /* 0x000000ffff00720c */ /* 0x000fc60003f05100 */
[----:B0-----:R-:W-:Y:S01]  /*04d0*/  DFMA R16, R16, 2, R4 ;  /* 0x400000001010782b */ /* 0x001fe20000000004 */
[----:B------:R-:W-:-:S05]  /*04e0*/  IMAD.MOV.U32 R4, RZ, RZ, 0x1 ;  /* 0x00000001ff047424 */ /* 0x000fca00078e00ff */
[----:B------:R-:W0:Y:S02]  /*04f0*/  MUFU.RCP64H R5, R17 ;  /* 0x0000001100057308 */ /* 0x000e240000001800 */
[----:B0-----:R-:W-:-:S08]  /*0500*/  DFMA R6, -R16, R4, 1 ;  /* 0x3ff000001006742b */ /* 0x001fd00000000104 */
[----:B------:R-:W-:-:S08]  /*0510*/  DFMA R6, R6, R6, R6 ;  /* 0x000000060606722b */ /* 0x000fd00000000006 */
[----:B------:R-:W-:-:S08]  /*0520*/  DFMA R4, R4, R6, R4 ;  /* 0x000000060404722b */ /* 0x000fd00000000004 */
[----:B------:R-:W-:-:S08]  /*0530*/  DFMA R6, -R16, R4, 1 ;  /* 0x3ff000001006742b */ /* 0x000fd00000000104 */
[----:B------:R-:W-:Y:S01]  /*0540*/  DFMA R4, R4, R6, R4 ;  /* 0x000000060404722b */ /* 0x000fe20000000004 */
[----:B------:R-:W-:Y:S01]  /*0550*/  FSEL R7, -R2, 1.875, !P0 ;  /* 0x3ff0000002077808 */ /* 0x000fe20004000100 */
[----:B------:R-:W-:Y:S01]  /*0560*/  IMAD.MOV.U32 R6, RZ, RZ, RZ ;  /* 0x000000ffff067224 */ /* 0x000fe200078e00ff */
[----:B------:R-:W-:Y:S02]  /*0570*/  IADD3 R26, P0, PT, R26, -0x1, RZ ;  /* 0xffffffff1a1a7810 */ /* 0x000fe40007f1e0ff */
[----:B------:R-:W-:Y:S02]  /*0580*/  FSETP.GEU.AND P2, PT, |R7|, 6.5827683646048100446e-37, PT ;  /* 0x036000000700780b */ /* 0x000fe40003f4e200 */
[----:B------:R-:W-:Y:S01]  /*0590*/  IADD3.X R25, PT, PT, R25, -0x1, RZ, P0, !PT ;  /* 0xffffffff19197810 */ /* 0x000fe200007fe4ff */
[----:B------:R-:W-:Y:S01]  /*05a0*/  DMUL R12, R4, R6 ;  /* 0x00000006040c7228 */ /* 0x000fe20000000000 */
[----:B------:R-:W-:-:S04]  /*05b0*/  ISETP.NE.U32.AND P0, PT, R26, RZ, PT ;  /* 0x000000ff1a00720c */ /* 0x000fc80003f05070 */
[----:B------:R-:W-:-:S03]  /*05c0*/  ISETP.NE.AND.EX P0, PT, R25, RZ, PT, P0 ;  /* 0x000000ff1900720c */ /* 0x000fc60003f05300 */
[----:B------:R-:W-:-:S08]  /*05d0*/  DFMA R14, -R16, R12, R6 ;  /* 0x0000000c100e722b */ /* 0x000fd00000000106 */
[----:B------:R-:W-:-:S10]  /*05e0*/  DFMA R4, R4, R14, R12 ;  /* 0x0000000e0404722b */ /* 0x000fd4000000000c */
[----:B------:R-:W-:-:S05]  /*05f0*/  FFMA R2, RZ, R17, R5 ;  /* 0x00000011ff027223 */ /* 0x000fca0000000005 */
[----:B------:R-:W-:-:S13]  /*0600*/  FSETP.GT.AND P1, PT, |R2|, 1.469367938527859385e-39, PT ;  /* 0x001000000200780b */ /* 0x000fda0003f24200 */
[----:B-1----:R-:W-:Y:S05]  /*0610*/  @P1 BRA P2, `(.L_x_6) ;  /* 0x0000000000141947 */ /* 0x002fea0001000000 */
[----:B------:R-:W-:Y:S01]  /*0620*/  IMAD.MOV.U32 R13, RZ, RZ, R7 ;  /* 0x000000ffff0d7224 */ /* 0x000fe200078e0007 */
[----:B------:R-:W-:-:S07]  /*0630*/  MOV R2, 0x650 ;  /* 0x0000065000027802 */ /* 0x000fce0000000f00 */
[----:B-----5:R-:W-:Y:S05]  /*0640*/  CALL.REL.NOINC `($__internal_0_$__cuda_sm20_div_rn_f64_full) ;  /* 0x0000000800787944 */ /* 0x020fea0003c00000 */
[----:B------:R-:W-:Y:S02]  /*0650*/  IMAD.MOV.U32 R4, RZ, RZ, R6 ;  /* 0x000000ffff047224 */ /* 0x000fe400078e0006 */
[----:B------:R-:W-:-:S07]  /*0660*/  IMAD.MOV.U32 R5, RZ, RZ, R7 ;  /* 0x000000ffff057224 */ /* 0x000fce00078e0007 */
.L_x_6:
[----:B------:R-:W-:Y:S05]  /*0670*/  BSYNC.RECONVERGENT B1 ;  /* 0x0000000000017941 */ /* 0x000fea0003800200 */
.L_x_5:
[----:B-----5:R-:W0:Y:S01]  /*0680*/  F2F.F64.F32 R6, R11 ;  /* 0x0000000b00067310 */ /* 0x020e220000201800 */
[----:B------:R-:W-:-:S05]  /*0690*/  IADD3 R3, P1, PT, R0, R3, RZ ;  /* 0x0000000300037210 */ /* 0x000fca0007f3e0ff */
[----:B------:R-:W-:Y:S01]  /*06a0*/  IMAD.X R10, RZ, RZ, R10, P1 ;  /* 0x000000ffff0a7224 */ /* 0x000fe200008e060a */
[----:B0-----:R-:W-:-:S06]  /*06b0*/  DADD R6, R6, R4 ;  /* 0x0000000006067229 */ /* 0x001fcc0000000004 */
[----:B------:R0:W1:Y:S01]  /*06c0*/  F2F.F32.F64 R11, R6 ;  /* 0x00000006000b7310 */ /* 0x0000620000301000 */
[----:B------:R-:W-:Y:S05]  /*06d0*/  @P0 BRA `(.L_x_7) ;  /* 0xfffffffc00540947 */ /* 0x000fea000383ffff */
.L_x_4:
[----:B------:R-:W-:Y:S05]  /*06e0*/  BSYNC.RECONVERGENT B0 ;  /* 0x0000000000007941 */ /* 0x000fea0003800200 */
.L_x_3:
[----:B------:R-:W-:Y:S01]  /*06f0*/  ISETP.GE.U32.AND P0, PT, R23, 0x3, PT ;  /* 0x000000031700780c */ /* 0x000fe20003f06070 */
[----:B------:R-:W2:Y:S01]  /*0700*/  LDCU.64 UR8, c[0x0][0x380] ;  /* 0x00007000ff0877ac */ /* 0x000ea20008000a00 */
[----:B------:R-:W-:Y:S02]  /*0710*/  BSSY.RECONVERGENT B0, `(.L_x_8) ;  /* 0x000008f000007945 */ /* 0x000fe40003800200 */
[----:B------:R-:W-:-:S13]  /*0720*/  ISETP.GE.U32.AND.EX P0, PT, R24, RZ, PT, P0 ;  /* 0x000000ff1800720c */ /* 0x000fda0003f06100 */
[----:B------:R-:W-:Y:S05]  /*0730*/  @!P0 BRA `(.L_x_9) ;  /* 0x0000000800308947 */ /* 0x000fea0003800000 */
[C---:B------:R-:W-:Y:S01]  /*0740*/  LOP3.LUT R4, R3.reuse, 0x1, RZ, 0xc0, !PT ;  /* 0x0000000103047812 */ /* 0x040fe200078ec0ff */
[----:B------:R-:W-:Y:S01]  /*0750*/  IMAD.MOV.U32 R23, RZ, RZ, 0x3ff00000 ;  /* 0x3ff00000ff177424 */ /* 0x000fe200078e00ff */
[----:B------:R-:W-:Y:S02]  /*0760*/  LOP3.LUT R2, R3, 0x1, R0, 0x48, !PT ;  /* 0x0000000103027812 */ /* 0x000fe400078e4800 */
[----:B------:R-:W-:Y:S02]  /*0770*/  ISETP.NE.U32.AND P0, PT, R4, 0x1, PT ;  /* 0x000000010400780c */ /* 0x000fe40003f05070 */
[----:B------:R-:W-:Y:S02]  /*0780*/  ISETP.NE.U32.AND P1, PT, R2, 0x1, PT ;  /* 0x000000010200780c */ /* 0x000fe40003f25070 */
[----:B------:R-:W-:Y:S02]  /*0790*/  ISETP.NE.U32.AND.EX P0, PT, RZ, RZ, PT, P0 ;  /* 0x000000ffff00720c */ /* 0x000fe40003f05100 */
[----:B------:R-:W-:-:S02]  /*07a0*/  ISETP.NE.U32.AND.EX P1, PT, RZ, RZ, PT, P1 ;  /* 0x000000ffff00720c */ /* 0x000fc40003f25110 */
[C---:B------:R-:W-:Y:S02]  /*07b0*/  FSEL R25, -R23.reuse, 1.875, !P0 ;  /* 0x3ff0000017197808 */ /* 0x040fe40004000100 */
[----:B------:R-:W-:-:S09]  /*07c0*/  FSEL R23, -R23, 1.875, !P1 ;  /* 0x3ff0000017177808 */ /* 0x000fd20004800100 */
.L_x_18:
[----:B------:R-:W-:Y:S01]  /*07d0*/  IMAD.MOV.U32 R12, RZ, RZ, R3 ;  /* 0x000000ffff0c7224 */ /* 0x000fe200078e0003 */
[----:B------:R-:W-:Y:S01]  /*07e0*/  FSETP.GEU.AND P1, PT, |R25|, 6.5827683646048100446e-37, PT ;  /* 0x036000001900780b */ /* 0x000fe20003f2e200 */
[----:B------:R-:W-:Y:S01]  /*07f0*/  IMAD.MOV.U32 R13, RZ, RZ, R10 ;  /* 0x000000ffff0d7224 */ /* 0x000fe200078e000a */
[----:B------:R-:W-:Y:S01]  /*0800*/  BSSY.RECONVERGENT B1, `(.L_x_10) ;  /* 0x0000018000017945 */ /* 0x000fe20003800200 */
[----:B---3--:R-:W-:Y:S02]  /*0810*/  IMAD.MOV.U32 R4, RZ, RZ, 0x0 ;  /* 0x00000000ff047424 */ /* 0x008fe400078e00ff */
[----:B------:R-:W3:Y:S01]  /*0820*/  I2F.F64.U64 R16, R12 ;  /* 0x0000000c00107312 */ /* 0x000ee20000301800 */
[----:B------:R-:W-:Y:S02]  /*0830*/  IMAD.MOV.U32 R5, RZ, RZ, 0x3ff00000 ;  /* 0x3ff00000ff057424 */ /* 0x000fe400078e00ff */
[----:B------:R-:W-:-:S04]  /*0840*/  IMAD.MOV.U32 R24, RZ, RZ, RZ ;  /* 0x000000ffff187224 */ /* 0x000fc800078e00ff */
[----:B---3--:R-:W-:Y:S01]  /*0850*/  DFMA R16, R16, 2, R4 ;  /* 0x400000001010782b */ /* 0x008fe20000000004 */
[----:B------:R-:W-:-:S05]  /*0860*/  IMAD.MOV.U32 R4, RZ, RZ, 0x1 ;  /* 0x00000001ff047424 */ /* 0x000fca00078e00ff */
[----:B------:R-:W0:Y:S02]  /*0870*/  MUFU.RCP64H R5, R17 ;  /* 0x0000001100057308 */ /* 0x000e240000001800 */
[----:B0-----:R-:W-:-:S08]  /*0880*/  DFMA R6, -R16, R4, 1 ;  /* 0x3ff000001006742b */ /* 0x001fd00000000104 */
[----:B------:R-:W-:-:S08]  /*0890*/  DFMA R6, R6, R6, R6 ;  /* 0x000000060606722b */ /* 0x000fd00000000006 */
[----:B------:R-:W-:-:S08]  /*08a0*/  DFMA R6, R4, R6, R4 ;  /* 0x000000060406722b */ /* 0x000fd00000000004 */
[----:B------:R-:W-:-:S08]  /*08b0*/  DFMA R4, -R16, R6, 1 ;  /* 0x3ff000001004742b */ /* 0x000fd00000000106 */
[----:B------:R-:W-:-:S08]  /*08c0*/  DFMA R4, R6, R4, R6 ;  /* 0x000000040604722b */ /* 0x000fd00000000006 */
[----:B------:R-:W-:-:S08]  /*08d0*/  DMUL R6, R4, R24 ;  /* 0x0000001804067228 */ /* 0x000fd00000000000 */
[----:B------:R-:W-:-:S08]  /*08e0*/  DFMA R12, -R16, R6, R24 ;  /* 0x00000006100c722b */ /* 0x000fd00000000118 */
[----:B------:R-:W-:-:S10]  /*08f0*/  DFMA R4, R4, R12, R6 ;  /* 0x0000000c0404722b */ /* 0x000fd40000000006 */
[----:B------:R-:W-:-:S05]  /*0900*/  FFMA R2, RZ, R17, R5 ;  /* 0x00000011ff027223 */ /* 0x000fca0000000005 */
[----:B------:R-:W-:-:S13]  /*0910*/  FSETP.GT.AND P0, PT, |R2|, 1.469367938527859385e-39, PT ;  /* 0x001000000200780b */ /* 0x000fda0003f04200 */
[----:B----4-:R-:W-:Y:S05]  /*0920*/  @P0 BRA P1, `(.L_x_11) ;  /* 0x0000000000140947 */ /* 0x010fea0000800000 */
[----:B------:R-:W-:Y:S01]  /*0930*/  IMAD.MOV.U32 R13, RZ, RZ, R25 ;  /* 0x000000ffff0d7224 */ /* 0x000fe200078e0019 */
[----:B------:R-:W-:-:S07]  /*0940*/  MOV R2, 0x960 ;  /* 0x0000096000027802 */ /* 0x000fce0000000f00 */
[----:B-12--5:R-:W-:Y:S05]  /*0950*/  CALL.REL.NOINC `($__internal_0_$__cuda_sm20_div_rn_f64_full) ;  /* 0x0000000400b47944 */ /* 0x026fea0003c00000 */
[----:B------:R-:W-:Y:S02]  /*0960*/  IMAD.MOV.U32 R4, RZ, RZ, R6 ;  /* 0x000000ffff047224 */ /* 0x000fe400078e0006 */
[----:B------:R-:W-:-:S07]  /*0970*/  IMAD.MOV.U32 R5, RZ, RZ, R7 ;  /* 0x000000ffff057224 */ /* 0x000fce00078e0007 */
.L_x_11:
[----:B--2---:R-:W-:Y:S05]  /*0980*/  BSYNC.RECONVERGENT B1 ;  /* 0x0000000000017941 */ /* 0x004fea0003800200 */
.L_x_10:
[----:B------:R-:W-:Y:S01]  /*0990*/  IADD3 R26, P0, PT, R0, R3, RZ ;  /* 0x00000003001a7210 */ /* 0x000fe20007f1e0ff */
[----:B------:R-:W-:Y:S01]  /*09a0*/  IMAD.MOV.U32 R2, RZ, RZ, 0x0 ;  /* 0x00000000ff027424 */ /* 0x000fe200078e00ff */
[----:B------:R-:W-:Y:S01]  /*09b0*/  FSETP.GEU.AND P1, PT, |R23|, 6.5827683646048100446e-37, PT ;  /* 0x036000001700780b */ /* 0x000fe20003f2e200 */
[----:B------:R-:W-:Y:S01]  /*09c0*/  IMAD.MOV.U32 R3, RZ, RZ, 0x3ff00000 ;  /* 0x3ff00000ff037424 */ /* 0x000fe200078e00ff */
[----:B------:R-:W-:Y:S01]  /*09d0*/  BSSY.RECONVERGENT B1, `(.L_x_12) ;  /* 0x000001a000017945 */ /* 0x000fe20003800200 */
[----:B------:R-:W-:Y:S02]  /*09e0*/  IMAD.X R27, RZ, RZ, R10, P0 ;  /* 0x000000ffff1b7224 */ /* 0x000fe400000e060a */
[----:B------:R-:W-:Y:S02]  /*09f0*/  IMAD.MOV.U32 R22, RZ, RZ, RZ ;  /* 0x000000ffff167224 */ /* 0x000fe400078e00ff */
[----:B------:R-:W0:Y:S02]  /*0a00*/  I2F.F64.U64 R16, R26 ;  /* 0x0000001a00107312 */ /* 0x000e240000301800 */
        /* <DEDUP_REMOVED lines=8> */
[----:B-1---5:R-:W0:Y:S07]  /*0a90*/  F2F.F64.F32 R6, R11 ;  /* 0x0000000b00067310 */ /* 0x022e2e0000201800 */
[----:B------:R-:W-:-:S08]  /*0aa0*/  DMUL R12, R2, R22 ;  /* 0x00000016020c7228 */ /* 0x000fd00000000000 */
[----:B------:R-:W-:Y:S02]  /*0ab0*/  DFMA R14, -R16, R12, R22 ;  /* 0x0000000c100e722b */ /* 0x000fe40000000116 */
[----:B0-----:R-:W-:-:S06]  /*0ac0*/  DADD R6, R6, R4 ;  /* 0x0000000006067229 */ /* 0x001fcc0000000004 */
[----:B------:R-:W-:Y:S01]  /*0ad0*/  DFMA R2, R2, R14, R12 ;  /* 0x0000000e0202722b */ /* 0x000fe2000000000c */
[----:B------:R0:W1:Y:S09]  /*0ae0*/  F2F.F32.F64 R10, R6 ;  /* 0x00000006000a7310 */ /* 0x0000720000301000 */
[----:B------:R-:W-:-:S05]  /*0af0*/  FFMA R4, RZ, R17, R3 ;  /* 0x00000011ff047223 */ /* 0x000fca0000000003 */
[----:B------:R-:W-:-:S13]  /*0b00*/  FSETP.GT.AND P0, PT, |R4|, 1.469367938527859385e-39, PT ;  /* 0x001000000400780b */ /* 0x000fda0003f04200 */
[----:B01----:R-:W-:Y:S05]  /*0b10*/  @P0 BRA P1, `(.L_x_13) ;  /* 0x0000000000140947 */ /* 0x003fea0000800000 */
[----:B------:R-:W-:Y:S01]  /*0b20*/  IMAD.MOV.U32 R13, RZ, RZ, R23 ;  /* 0x000000ffff0d7224 */ /* 0x000fe200078e0017 */
[----:B------:R-:W-:-:S07]  /*0b30*/  MOV R2, 0xb50 ;  /* 0x00000b5000027802 */ /* 0x000fce0000000f00 */
[----:B------:R-:W-:Y:S05]  /*0b40*/  CALL.REL.NOINC `($__internal_0_$__cuda_sm20_div_rn_f64_full) ;  /* 0x0000000400387944 */ /* 0x000fea0003c00000 */
[----:B------:R-:W-:Y:S02]  /*0b50*/  IMAD.MOV.U32 R2, RZ, RZ, R6 ;  /* 0x000000ffff027224 */ /* 0x000fe400078e0006 */
[----:B------:R-:W-:-:S07]  /*0b60*/  IMAD.MOV.U32 R3, RZ, RZ, R7 ;  /* 0x000000ffff037224 */ /* 0x000fce00078e0007 */
.L_x_13:
[----:B------:R-:W-:Y:S05]  /*0b70*/  BSYNC.RECONVERGENT B1 ;  /* 0x0000000000017941 */ /* 0x000fea0003800200 */
.L_x_12:
[----:B------:R-:W-:Y:S01]  /*0b80*/  IADD3 R26, P0, PT, R0, R26, RZ ;  /* 0x0000001a001a7210 */ /* 0x000fe20007f1e0ff */
[----:B------:R-:W-:Y:S01]  /*0b90*/  IMAD.MOV.U32 R4, RZ, RZ, 0x0 ;  /* 0x00000000ff047424 */ /* 0x000fe200078e00ff */
[----:B------:R-:W0:Y:S01]  /*0ba0*/  F2F.F64.F32 R10, R10 ;  /* 0x0000000a000a7310 */ /* 0x000e220000201800 */
[----:B------:R-:W-:Y:S01]  /*0bb0*/  IMAD.MOV.U32 R5, RZ, RZ, 0x3ff00000 ;  /* 0x3ff00000ff057424 */ /* 0x000fe200078e00ff */
[----:B------:R-:W-:Y:S01]  /*0bc0*/  FSETP.GEU.AND P1, PT, |R25|, 6.5827683646048100446e-37, PT ;  /* 0x036000001900780b */ /* 0x000fe20003f2e200 */
[----:B------:R-:W-:Y:S01]  /*0bd0*/  IMAD.X R27, RZ, RZ, R27, P0 ;  /* 0x000000ffff1b7224 */ /* 0x000fe200000e061b */
[----:B------:R-:W-:Y:S01]  /*0be0*/  BSSY.RECONVERGENT B1, `(.L_x_14) ;  /* 0x0000018000017945 */ /* 0x000fe20003800200 */
[----:B------:R-:W-:-:S03]  /*0bf0*/  IMAD.MOV.U32 R24, RZ, RZ, RZ ;  /* 0x000000ffff187224 */ /* 0x000fc600078e00ff */
[----:B------:R-:W1:Y:S01]  /*0c00*/  I2F.F64.U64 R16, R26 ;  /* 0x0000001a00107312 */ /* 0x000e620000301800 */
[----:B0-----:R-:W-:Y:S02]  /*0c10*/  DADD R2, R10, R2 ;  /* 0x000000000a027229 */ /* 0x001fe40000000002 */
[----:B-1----:R-:W-:Y:S01]  /*0c20*/  DFMA R16, R16, 2, R4 ;  /* 0x400000001010782b */ /* 0x002fe20000000004 */
[----:B------:R-:W-:-:S07]  /*0c30*/  IMAD.MOV.U32 R4, RZ, RZ, 0x1 ;  /* 0x00000001ff047424 */ /* 0x000fce00078e00ff */
[----:B------:R0:W1:Y:S08]  /*0c40*/  F2F.F32.F64 R3, R2 ;  /* 0x0000000200037310 */ /* 0x0000700000301000 */
[----:B------:R-:W2:Y:S02]  /*0c50*/  MUFU.RCP64H R5, R17 ;  /* 0x0000001100057308 */ /* 0x000ea40000001800 */
[----:B--2---:R-:W-:-:S08]  /*0c60*/  DFMA R6, -R16, R4, 1 ;  /* 0x3ff000001006742b */ /* 0x004fd00000000104 */
        /* <DEDUP_REMOVED lines=15> */
.L_x_15:
[----:B------:R-:W-:Y:S05]  /*0d60*/  BSYNC.RECONVERGENT B1 ;  /* 0x0000000000017941 */ /* 0x000fea0003800200 */
.L_x_14:
[----:B------:R-:W-:Y:S01]  /*0d70*/  IADD3 R10, P0, PT, R0, R26, RZ ;  /* 0x0000001a000a7210 */ /* 0x000fe20007f1e0ff */
[----:B------:R-:W-:Y:S01]  /*0d80*/  IMAD.MOV.U32 R6, RZ, RZ, 0x0 ;  /* 0x00000000ff067424 */ /* 0x000fe200078e00ff */
[----:B------:R-:W-:Y:S01]  /*0d90*/  BSSY.RECONVERGENT B1, `(.L_x_16) ;  /* 0x000001e000017945 */ /* 0x000fe20003800200 */
[----:B------:R-:W-:Y:S01]  /*0da0*/  IMAD.MOV.U32 R7, RZ, RZ, 0x3ff00000 ;  /* 0x3ff00000ff077424 */ /* 0x000fe200078e00ff */
[----:B------:R-:W-:Y:S01]  /*0db0*/  LOP3.LUT R2, R10, 0x1, RZ, 0xc0, !PT ;  /* 0x000000010a027812 */ /* 0x000fe200078ec0ff */
[----:B------:R-:W-:-:S03]  /*0dc0*/  IMAD.X R11, RZ, RZ, R27, P0 ;  /* 0x000000ffff0b7224 */ /* 0x000fc600000e061b */
[----:B------:R-:W-:Y:S01]  /*0dd0*/  ISETP.NE.U32.AND P0, PT, R2, 0x1, PT ;  /* 0x000000010200780c */ /* 0x000fe20003f05070 */
[----:B------:R-:W0:Y:S01]  /*0de0*/  I2F.F64.U64 R16, R10 ;  /* 0x0000000a00107312 */ /* 0x000e220000301800 */
[----:B------:R-:W-:Y:S02]  /*0df0*/  IMAD.MOV.U32 R2, RZ, RZ, 0x3ff00000 ;  /* 0x3ff00000ff027424 */ /* 0x000fe400078e00ff */
[----:B------:R-:W-:Y:S01]  /*0e00*/  ISETP.NE.U32.AND.EX P0, PT, RZ, RZ, PT, P0 ;  /* 0x000000ffff00720c */ /* 0x000fe20003f05100 */
        /* <DEDUP_REMOVED lines=10> */
[----:B------:R-:W0:Y:S02]  /*0eb0*/  F2F.F64.F32 R2, R3 ;  /* 0x0000000300027310 */ /* 0x000e240000201800 */
[----:B------:R-:W-:-:S03]  /*0ec0*/  FSETP.GEU.AND P1, PT, |R13|, 6.5827683646048100446e-37, PT ;  /* 0x036000000d00780b */ /* 0x000fc60003f2e200 */
        /* <DEDUP_REMOVED lines=8> */
[----:B------:R-:W-:-:S07]  /*0f50*/  MOV R2, 0xf70 ;  /* 0x00000f7000027802 */ /* 0x000fce0000000f00 */
[----:B------:R-:W-:Y:S05]  /*0f60*/  CALL.REL.NOINC `($__internal_0_$__cuda_sm20_div_rn_f64_full) ;  /* 0x0000000000307944 */ /* 0x000fea0003c00000 */
.L_x_17:
[----:B------:R-:W-:Y:S05]  /*0f70*/  BSYNC.RECONVERGENT B1 ;  /* 0x0000000000017941 */ /* 0x000fea0003800200 */
.L_x_16:
[----:B------:R-:W0:Y:S01]  /*0f80*/  F2F.F64.F32 R4, R24 ;  /* 0x0000001800047310 */ /* 0x000e220000201800 */
[----:B------:R-:W-:-:S05]  /*0f90*/  IADD3 R3, P0, PT, R0, R10, RZ ;  /* 0x0000000a00037210 */ /* 0x000fca0007f1e0ff */
[----:B------:R-:W-:Y:S01]  /*0fa0*/  IMAD.X R10, RZ, RZ, R11, P0 ;  /* 0x000000ffff0a7224 */ /* 0x000fe200000e060b */
[----:B------:R-:W-:-:S04]  /*0fb0*/  ISETP.GE.U32.AND P0, PT, R3, UR8, PT ;  /* 0x0000000803007c0c */ /* 0x000fc8000bf06070 */
[----:B------:R-:W-:Y:S01]  /*0fc0*/  ISETP.GE.AND.EX P0, PT, R10, UR9, PT, P0 ;  /* 0x000000090a007c0c */ /* 0x000fe2000bf06300 */
[----:B0-----:R-:W-:-:S06]  /*0fd0*/  DADD R4, R4, R6 ;  /* 0x0000000004047229 */ /* 0x001fcc0000000006 */
[----:B------:R3:W4:Y:S06]  /*0fe0*/  F2F.F32.F64 R11, R4 ;  /* 0x00000004000b7310 */ /* 0x00072c0000301000 */
[----:B------:R-:W-:Y:S05]  /*0ff0*/  @!P0 BRA `(.L_x_18) ;  /* 0xfffffff400f48947 */ /* 0x000fea000383ffff */
.L_x_9:
[----:B--2---:R-:W-:Y:S05]  /*1000*/  BSYNC.RECONVERGENT B0 ;  /* 0x0000000000007941 */ /* 0x004fea0003800200 */
.L_x_8:
[----:B-1--45:R-:W-:Y:S01]  /*1010*/  STG.E desc[UR6][R8.64], R11 ;  /* 0x0000000b08007986 */ /* 0x032fe2000c101906 */
[----:B------:R-:W-:Y:S05]  /*1020*/  EXIT ;  /* 0x000000000000794d */ /* 0x000fea0003800000 */
        .weak           $__internal_0_$__cuda_sm20_div_rn_f64_full
        .type           $__internal_0_$__cuda_sm20_div_rn_f64_full,@function
        .size           $__internal_0_$__cuda_sm20_div_rn_f64_full,($__internal_1_$__cuda_sm20_div_u64 - $__internal_0_$__cuda_sm20_div_rn_f64_full)
$__internal_0_$__cuda_sm20_div_rn_f64_full:
[----:B------:R-:W-:Y:S01]  /*1030*/  FSETP.GEU.AND P3, PT, |R13|, 1.469367938527859385e-39, PT ;  /* 0x001000000d00780b */ /* 0x000fe20003f6e200 */
[----:B------:R-:W-:Y:S01]  /*1040*/  IMAD.U32 R12, RZ, RZ, UR4 ;  /* 0x00000004ff0c7e24 */ /* 0x000fe2000f8e00ff */
[C---:B------:R-:W-:Y:S01]  /*1050*/  FSETP.GEU.AND P1, PT, |R17|.reuse, 1.469367938527859385e-39, PT ;  /* 0x001000001100780b */ /* 0x040fe20003f2e200 */
[----:B------:R-:W-:Y:S01]  /*1060*/  IMAD.MOV.U32 R28, RZ, RZ, 0x1 ;  /* 0x00000001ff1c7424 */ /* 0x000fe200078e00ff */
[----:B------:R-:W-:Y:S01]  /*1070*/  LOP3.LUT R14, R17, 0x800fffff, RZ, 0xc0, !PT ;  /* 0x800fffff110e7812 */ /* 0x000fe200078ec0ff */
[----:B------:R-:W-:Y:S01]  /*1080*/  IMAD.MOV.U32 R18, RZ, RZ, R12 ;  /* 0x000000ffff127224 */ /* 0x000fe200078e000c */
[----:B------:R-:W-:Y:S01]  /*1090*/  LOP3.LUT R4, R13, 0x7ff00000, RZ, 0xc0, !PT ;  /* 0x7ff000000d047812 */ /* 0x000fe200078ec0ff */
[----:B------:R-:W-:Y:S01]  /*10a0*/  BSSY.RECONVERGENT B2, `(.L_x_19) ;  /* 0x0000051000027945 */ /* 0x000fe20003800200 */
[----:B------:R-:W-:Y:S01]  /*10b0*/  LOP3.LUT R15, R14, 0x3ff00000, RZ, 0xfc, !PT ;  /* 0x3ff000000e0f7812 */ /* 0x000fe200078efcff */
[----:B------:R-:W-:Y:S01]  /*10c0*/  IMAD.MOV.U32 R14, RZ, RZ, R16 ;  /* 0x000000ffff0e7224 */ /* 0x000fe200078e0010 */
[----:B------:R-:W-:-:S03]  /*10d0*/  LOP3.LUT R7, R17, 0x7ff00000, RZ, 0xc0, !PT ;  /* 0x7ff0000011077812 */ /* 0x000fc600078ec0ff */
[----:B------:R-:W-:Y:S01]  /*10e0*/  @!P3 LOP3.LUT R5, R17, 0x7ff00000, RZ, 0xc0, !PT ;  /* 0x7ff000001105b812 */ /* 0x000fe200078ec0ff */
[----:B------:R-:W-:Y:S01]  /*10f0*/  @!P3 IMAD.MOV.U32 R20, RZ, RZ, RZ ;  /* 0x000000ffff14b224 */ /* 0x000fe200078e00ff */
[----:B------:R-:W-:Y:S01]  /*1100*/  @!P1 DMUL R14, R16, 8.98846567431157953865e+307 ;  /* 0x7fe00000100e9828 */ /* 0x000fe20000000000 */
[C---:B------:R-:W-:Y:S02]  /*1110*/  ISETP.GE.U32.AND P2, PT, R4.reuse, R7, PT ;  /* 0x000000070400720c */ /* 0x040fe40003f46070 */
[----:B------:R-:W-:Y:S01]  /*1120*/  @!P3 ISETP.GE.U32.AND P4, PT, R4, R5, PT ;  /* 0x000000050400b20c */ /* 0x000fe20003f86070 */
[----:B------:R-:W-:Y:S02]  /*1130*/  IMAD.MOV.U32 R5, RZ, RZ, 0x1ca00000 ;  /* 0x1ca00000ff057424 */ /* 0x000fe400078e00ff */
[----:B------:R-:W0:Y:S03]  /*1140*/  MUFU.RCP64H R29, R15 ;  /* 0x0000000f001d7308 */ /* 0x000e260000001800 */
[----:B------:R-:W-:-:S02]  /*1150*/  @!P3 SEL R21, R5, 0x63400000, !P4 ;  /* 0x634000000515b807 */ /* 0x000fc40006000000 */
[----:B------:R-:W-:Y:S02]  /*1160*/  SEL R19, R5, 0x63400000, !P2 ;  /* 0x6340000005137807 */ /* 0x000fe40005000000 */
[--C-:B------:R-:W-:Y:S02]  /*1170*/  @!P3 LOP3.LUT R6, R21, 0x80000000, R13.reuse, 0xf8, !PT ;  /* 0x800000001506b812 */ /* 0x100fe400078ef80d */
[----:B------:R-:W-:Y:S02]  /*1180*/  LOP3.LUT R19, R19, 0x800fffff, R13, 0xf8, !PT ;  /* 0x800fffff13137812 */ /* 0x000fe400078ef80d */
[----:B------:R-:W-:Y:S01]  /*1190*/  @!P3 LOP3.LUT R21, R6, 0x100000, RZ, 0xfc, !PT ;  /* 0x001000000615b812 */ /* 0x000fe200078efcff */
[----:B------:R-:W-:Y:S01]  /*11a0*/  IMAD.MOV.U32 R6, RZ, RZ, R4 ;  /* 0x000000ffff067224 */ /* 0x000fe200078e0004 */
[----:B------:R-:W-:-:S04]  /*11b0*/  @!P1 LOP3.LUT R7, R15, 0x7ff00000, RZ, 0xc0, !PT ;  /* 0x7ff000000f079812 */ /* 0x000fc800078ec0ff */
[----:B------:R-:W-:Y:S02]  /*11c0*/  @!P3 DFMA R18, R18, 2, -R20 ;  /* 0x400000001212b82b */ /* 0x000fe40000000814 */
[----:B0-----:R-:W-:-:S08]  /*11d0*/  DFMA R20, R28, -R14, 1 ;  /* 0x3ff000001c14742b */ /* 0x001fd0000000080e */
[----:B------:R-:W-:Y:S01]  /*11e0*/  DFMA R20, R20, R20, R20 ;  /* 0x000000141414722b */ /* 0x000fe20000000014 */
[----:B------:R-:W-:-:S05]  /*11f0*/  @!P3 LOP3.LUT R6, R19, 0x7ff00000, RZ, 0xc0, !PT ;  /* 0x7ff000001306b812 */ /* 0x000fca00078ec0ff */
[----:B------:R-:W-:Y:S02]  /*1200*/  VIADD R22, R6, 0xffffffff ;  /* 0xffffffff06167836 */ /* 0x000fe40000000000 */
[----:B------:R-:W-:-:S03]  /*1210*/  DFMA R28, R28, R20, R28 ;  /* 0x000000141c1c722b */ /* 0x000fc6000000001c */
[----:B------:R-:W-:Y:S01]  /*1220*/  ISETP.GT.U32.AND P1, PT, R22, 0x7feffffe, PT ;  /* 0x7feffffe1600780c */ /* 0x000fe20003f24070 */
[----:B------:R-:W-:-:S04]  /*1230*/  VIADD R22, R7, 0xffffffff ;  /* 0xffffffff07167836 */ /* 0x000fc80000000000 */
[----:B------:R-:W-:Y:S01]  /*1240*/  DFMA R30, R28, -R14, 1 ;  /* 0x3ff000001c1e742b */ /* 0x000fe2000000080e */
[----:B------:R-:W-:-:S07]  /*1250*/  ISETP.GT.U32.OR P1, PT, R22, 0x7feffffe, P1 ;  /* 0x7feffffe1600780c */ /* 0x000fce0000f24470 */
[----:B------:R-:W-:-:S08]  /*1260*/  DFMA R30, R28, R30, R28 ;  /* 0x0000001e1c1e722b */ /* 0x000fd0000000001c */
[----:B------:R-:W-:-:S08]  /*1270*/  DMUL R28, R30, R18 ;  /* 0x000000121e1c7228 */ /* 0x000fd00000000000 */
[----:B------:R-:W-:-:S08]  /*1280*/  DFMA R20, R28, -R14, R18 ;  /* 0x8000000e1c14722b */ /* 0x000fd00000000012 */
[----:B------:R-:W-:Y:S01]  /*1290*/  DFMA R20, R30, R20, R28 ;  /* 0x000000141e14722b */ /* 0x000fe2000000001c */
[----:B------:R-:W-:Y:S10]  /*12a0*/  @P1 BRA `(.L_x_20) ;  /* 0x00000000006c1947 */ /* 0x000ff40003800000 */
[----:B------:R-:W-:-:S04]  /*12b0*/  LOP3.LUT R7, R17, 0x7ff00000, RZ, 0xc0, !PT ;  /* 0x7ff0000011077812 */ /* 0x000fc800078ec0ff */
[CC--:B------:R-:W-:Y:S02]  /*12c0*/  VIADDMNMX R6, R4.reuse, -R7.reuse, 0xb9600000, !PT ;  /* 0xb960000004067446 */ /* 0x0c0fe40007800907 */
[----:B------:R-:W-:Y:S02]  /*12d0*/  ISETP.GE.U32.AND P1, PT, R4, R7, PT ;  /* 0x000000070400720c */ /* 0x000fe40003f26070 */
[----:B------:R-:W-:Y:S02]  /*12e0*/  VIMNMX R6, PT, PT, R6, 0x46a00000, PT ;  /* 0x46a0000006067848 */ /* 0x000fe40003fe0100 */
[----:B------:R-:W-:-:S05]  /*12f0*/  SEL R5, R5, 0x63400000, !P1 ;  /* 0x6340000005057807 */ /* 0x000fca0004800000 */
[----:B------:R-:W-:Y:S02]  /*1300*/  IMAD.IADD R5, R6, 0x1, -R5 ;  /* 0x0000000106057824 */ /* 0x000fe400078e0a05 */
[----:B------:R-:W-:Y:S02]  /*1310*/  IMAD.MOV.U32 R6, RZ, RZ, RZ ;  /* 0x000000ffff067224 */ /* 0x000fe400078e00ff */
[----:B------:R-:W-:-:S06]  /*1320*/  VIADD R7, R5, 0x7fe00000 ;  /* 0x7fe0000005077836 */ /* 0x000fcc0000000000 */
[----:B------:R-:W-:-:S10]  /*1330*/  DMUL R28, R20, R6 ;  /* 0x00000006141c7228 */ /* 0x000fd40000000000 */
[----:B------:R-:W-:-:S13]  /*1340*/  FSETP.GTU.AND P1, PT, |R29|, 1.469367938527859385e-39, PT ;  /* 0x001000001d00780b */ /* 0x000fda0003f2c200 */
[----:B------:R-:W-:Y:S05]  /*1350*/  @P1 BRA `(.L_x_21) ;  /* 0x0000000000941947 */ /* 0x000fea0003800000 */
[----:B------:R-:W-:Y:S01]  /*1360*/  DFMA R14, R20, -R14, R18 ;  /* 0x8000000e140e722b */ /* 0x000fe20000000012 */
[----:B------:R-:W-:-:S09]  /*1370*/  IMAD.MOV.U32 R12, RZ, RZ, RZ ;  /* 0x000000ffff0c7224 */ /* 0x000fd200078e00ff */
[C---:B------:R-:W-:Y:S02]  /*1380*/  FSETP.NEU.AND P1, PT, R15.reuse, RZ, PT ;  /* 0x000000ff0f00720b */ /* 0x040fe40003f2d000 */
[----:B------:R-:W-:-:S04]  /*1390*/  LOP3.LUT R16, R15, 0x80000000, R17, 0x48, !PT ;  /* 0x800000000f107812 */ /* 0x000fc800078e4811 */
[----:B------:R-:W-:-:S07]  /*13a0*/  LOP3.LUT R13, R16, R7, RZ, 0xfc, !PT ;  /* 0x00000007100d7212 */ /* 0x000fce00078efcff */
[----:B------:R-:W-:Y:S05]  /*13b0*/  @!P1 BRA `(.L_x_21) ;  /* 0x00000000007c9947 */ /* 0x000fea0003800000 */
[----:B------:R-:W-:Y:S01]  /*13c0*/  IMAD.MOV R7, RZ, RZ, -R5 ;  /* 0x000000ffff077224 */ /* 0x000fe200078e0a05 */
[----:B------:R-:W-:Y:S01]  /*13d0*/  IADD3 R5, PT, PT, -R5, -0x43300000, RZ ;  /* 0xbcd0000005057810 */ /* 0x000fe20007ffe1ff */
[----:B------:R-:W-:-:S06]  /*13e0*/  IMAD.MOV.U32 R6, RZ, RZ, RZ ;  /* 0x000000ffff067224 */ /* 0x000fcc00078e00ff */
[----:B------:R-:W-:Y:S02]  /*13f0*/  DFMA R6, R28, -R6, R20 ;  /* 0x800000061c06722b */ /* 0x000fe40000000014 */
[----:B------:R-:W-:-:S08]  /*1400*/  DMUL.RP R20, R20, R12 ;  /* 0x0000000c14147228 */ /* 0x000fd00000008000 */
[----:B------:R-:W-:Y:S02]  /*1410*/  FSETP.NEU.AND P1, PT, |R7|, R5, PT ;  /* 0x000000050700720b */ /* 0x000fe40003f2d200 */
[----:B------:R-:W-:Y:S02]  /*1420*/  LOP3.LUT R5, R21, R16, RZ, 0x3c, !PT ;  /* 0x0000001015057212 */ /* 0x000fe400078e3cff */
[----:B------:R-:W-:Y:S02]  /*1430*/  FSEL R28, R20, R28, !P1 ;  /* 0x0000001c141c7208 */ /* 0x000fe40004800000 */
[----:B------:R-:W-:Y:S01]  /*1440*/  FSEL R29, R5, R29, !P1 ;  /* 0x0000001d051d7208 */ /* 0x000fe20004800000 */
[----:B------:R-:W-:Y:S06]  /*1450*/  BRA `(.L_x_21) ;  /* 0x0000000000547947 */ /* 0x000fec0003800000 */
.L_x_20:
[----:B------:R-:W-:-:S14]  /*1460*/  DSETP.NAN.AND P1, PT, R12, R12, PT ;  /* 0x0000000c0c00722a */ /* 0x000fdc0003f28000 */
[----:B------:R-:W-:Y:S05]  /*1470*/  @P1 BRA `(.L_x_22) ;  /* 0x0000000000441947 */ /* 0x000fea0003800000 */
[----:B------:R-:W-:-:S14]  /*1480*/  DSETP.NAN.AND P1, PT, R16, R16, PT ;  /* 0x000000101000722a */ /* 0x000fdc0003f28000 */
[----:B------:R-:W-:Y:S05]  /*1490*/  @P1 BRA `(.L_x_23) ;  /* 0x0000000000301947 */ /* 0x000fea0003800000 */
[----:B------:R-:W-:Y:S01]  /*14a0*/  ISETP.NE.AND P1, PT, R6, R7, PT ;  /* 0x000000070600720c */ /* 0x000fe20003f25270 */
[----:B------:R-:W-:Y:S02]  /*14b0*/  IMAD.MOV.U32 R28, RZ, RZ, 0x0 ;  /* 0x00000000ff1c7424 */ /* 0x000fe400078e00ff */
[----:B------:R-:W-:-:S10]  /*14c0*/  IMAD.MOV.U32 R29, RZ, RZ, -0x80000 ;  /* 0xfff80000ff1d7424 */ /* 0x000fd400078e00ff */
[----:B------:R-:W-:Y:S05]  /*14d0*/  @!P1 BRA `(.L_x_21) ;  /* 0x0000000000349947 */ /* 0x000fea0003800000 */
[----:B------:R-:W-:Y:S02]  /*14e0*/  ISETP.NE.AND P1, PT, R6, 0x7ff00000, PT ;  /* 0x7ff000000600780c */ /* 0x000fe40003f25270 */
[----:B------:R-:W-:Y:S02]  /*14f0*/  LOP3.LUT R29, R13, 0x80000000, R17, 0x48, !PT ;  /* 0x800000000d1d7812 */ /* 0x000fe400078e4811 */
[----:B------:R-:W-:-:S13]  /*1500*/  ISETP.EQ.OR P1, PT, R7, RZ, !P1 ;  /* 0x000000ff0700720c */ /* 0x000fda0004f22670 */
[----:B------:R-:W-:Y:S01]  /*1510*/  @P1 LOP3.LUT R4, R29, 0x7ff00000, RZ, 0xfc, !PT ;  /* 0x7ff000001d041812 */ /* 0x000fe200078efcff */
[----:B------:R-:W-:Y:S02]  /*1520*/  @!P1 IMAD.MOV.U32 R28, RZ, RZ, RZ ;  /* 0x000000ffff1c9224 */ /* 0x000fe400078e00ff */
[----:B------:R-:W-:Y:S02]  /*1530*/  @P1 IMAD.MOV.U32 R28, RZ, RZ, RZ ;  /* 0x000000ffff1c1224 */ /* 0x000fe400078e00ff */
[----:B------:R-:W-:Y:S01]  /*1540*/  @P1 IMAD.MOV.U32 R29, RZ, RZ, R4 ;  /* 0x000000ffff1d1224 */ /* 0x000fe200078e0004 */
[----:B------:R-:W-:Y:S06]  /*1550*/  BRA `(.L_x_21) ;  /* 0x0000000000147947 */ /* 0x000fec0003800000 */
.L_x_23:
[----:B------:R-:W-:Y:S01]  /*1560*/  LOP3.LUT R29, R17, 0x80000, RZ, 0xfc, !PT ;  /* 0x00080000111d7812 */ /* 0x000fe200078efcff */
[----:B------:R-:W-:Y:S01]  /*1570*/  IMAD.MOV.U32 R28, RZ, RZ, R16 ;  /* 0x000000ffff1c7224 */ /* 0x000fe200078e0010 */
[----:B------:R-:W-:Y:S06]  /*1580*/  BRA `(.L_x_21) ;  /* 0x0000000000087947 */ /* 0x000fec0003800000 */
.L_x_22:
[----:B------:R-:W-:Y:S01]  /*1590*/  LOP3.LUT R29, R13, 0x80000, RZ, 0xfc, !PT ;  /* 0x000800000d1d7812 */ /* 0x000fe200078efcff */
[----:B------:R-:W-:-:S07]  /*15a0*/  IMAD.MOV.U32 R28, RZ, RZ, R12 ;  /* 0x000000ffff1c7224 */ /* 0x000fce00078e000c */
.L_x_21:
[----:B------:R-:W-:Y:S05]  /*15b0*/  BSYNC.RECONVERGENT B2 ;  /* 0x0000000000027941 */ /* 0x000fea0003800200 */
.L_x_19:
[----:B------:R-:W-:Y:S02]  /*15c0*/  IMAD.MOV.U32 R4, RZ, RZ, R2 ;  /* 0x000000ffff047224 */ /* 0x000fe400078e0002 */
[----:B------:R-:W-:Y:S02]  /*15d0*/  IMAD.MOV.U32 R5, RZ, RZ, 0x0 ;  /* 0x00000000ff057424 */ /* 0x000fe400078e00ff */
[----:B------:R-:W-:Y:S02]  /*15e0*/  IMAD.MOV.U32 R6, RZ, RZ, R28 ;  /* 0x000000ffff067224 */ /* 0x000fe400078e001c */
[----:B------:R-:W-:Y:S01]  /*15f0*/  IMAD.MOV.U32 R7, RZ, RZ, R29 ;  /* 0x000000ffff077224 */ /* 0x000fe200078e001d */
[----:B------:R-:W-:Y:S06]  /*1600*/  RET.REL.NODEC R4 `(_Z6kernelxPf) ;  /* 0xffffffe8047c7950 */ /* 0x000fec0003c3ffff */
        .weak           $__internal_1_$__cuda_sm20_div_u64
        .type           $__internal_1_$__cuda_sm20_div_u64,@function
        .size           $__internal_1_$__cuda_sm20_div_u64,(.L_x_26 - $__internal_1_$__cuda_sm20_div_u64)
$__internal_1_$__cuda_sm20_div_u64:
[----:B------:R-:W-:Y:S02]  /*1610*/  IMAD.MOV.U32 R14, RZ, RZ, R0 ;  /* 0x000000ffff0e7224 */ /* 0x000fe400078e0000 */
[----:B------:R-:W-:-:S04]  /*1620*/  IMAD.MOV.U32 R15, RZ, RZ, RZ ;  /* 0x000000ffff0f7224 */ /* 0x000fc800078e00ff */
[----:B------:R-:W0:Y:S08]  /*1630*/  I2F.U64.RP R14, R14 ;  /* 0x0000000e000e7312 */ /* 0x000e300000309000 */
[----:B0-----:R-:W0:Y:S02]  /*1640*/  MUFU.RCP R6, R14 ;  /* 0x0000000e00067308 */ /* 0x001e240000001000 */
[----:B0-----:R-:W-:-:S06]  /*1650*/  VIADD R6, R6, 0x1ffffffe ;  /* 0x1ffffffe06067836 */ /* 0x001fcc0000000000 */
[----:B------:R-:W0:Y:S02]  /*1660*/  F2I.U64.TRUNC R6, R6 ;  /* 0x0000000600067311 */ /* 0x000e24000020d800 */
[----:B0-----:R-:W-:-:S04]  /*1670*/  IMAD.WIDE.U32 R12, R6, R0, RZ ;  /* 0x00000000060c7225 */ /* 0x001fc800078e00ff */
[----:B------:R-:W-:Y:S01]  /*1680*/  IMAD R13, R7, R0, R13 ;  /* 0x00000000070d7224 */ /* 0x000fe200078e020d */
[----:B------:R-:W-:-:S05]  /*1690*/  IADD3 R17, P0, PT, RZ, -R12, RZ ;  /* 0x8000000cff117210 */ /* 0x000fca0007f1e0ff */
[----:B------:R-:W-:-:S04]  /*16a0*/  IMAD.HI.U32 R12, R6, R17, RZ ;  /* 0x00000011060c7227 */ /* 0x000fc800078e00ff */
[----:B------:R-:W-:Y:S02]  /*16b0*/  IMAD.X R19, RZ, RZ, ~R13, P0 ;  /* 0x000000ffff137224 */ /* 0x000fe400000e0e0d */
[----:B------:R-:W-:Y:S02]  /*16c0*/  IMAD.MOV.U32 R13, RZ, RZ, R6 ;  /* 0x000000ffff0d7224 */ /* 0x000fe400078e0006 */
[-C--:B------:R-:W-:Y:S02]  /*16d0*/  IMAD R15, R7, R19.reuse, RZ ;  /* 0x00000013070f7224 */ /* 0x080fe400078e02ff */
[----:B------:R-:W-:-:S04]  /*16e0*/  IMAD.WIDE.U32 R12, P0, R6, R19, R12 ;  /* 0x00000013060c7225 */ /* 0x000fc8000780000c */
[----:B------:R-:W-:-:S04]  /*16f0*/  IMAD.HI.U32 R19, R7, R19, RZ ;  /* 0x0000001307137227 */ /* 0x000fc800078e00ff */
[----:B------:R-:W-:-:S05]  /*1700*/  IMAD.HI.U32 R12, P1, R7, R17, R12 ;  /* 0x00000011070c7227 */ /* 0x000fca000782000c */
[----:B------:R-:W-:Y:S01]  /*1710*/  IADD3 R13, P2, PT, R15, R12, RZ ;  /* 0x0000000c0f0d7210 */ /* 0x000fe20007f5e0ff */
[----:B------:R-:W-:-:S04]  /*1720*/  IMAD.X R12, R19, 0x1, R7, P0 ;  /* 0x00000001130c7824 */ /* 0x000fc800000e0607 */
[----:B------:R-:W-:Y:S01]  /*1730*/  IMAD.WIDE.U32 R6, R13, R0, RZ ;  /* 0x000000000d067225 */ /* 0x000fe200078e00ff */
[----:B------:R-:W-:Y:S02]  /*1740*/  IADD3.X R15, PT, PT, RZ, RZ, R12, P2, P1 ;  /* 0x000000ffff0f7210 */ /* 0x000fe400017e240c */
[----:B------:R-:W-:-:S03]  /*1750*/  IADD3 R17, P0, PT, RZ, -R6, RZ ;  /* 0x80000006ff117210 */ /* 0x000fc60007f1e0ff */
[----:B------:R-:W-:Y:S02]  /*1760*/  IMAD R6, R15, R0, R7 ;  /* 0x000000000f067224 */ /* 0x000fe400078e0207 */
[----:B------:R-:W-:Y:S02]  /*1770*/  IMAD.MOV.U32 R7, RZ, RZ, RZ ;  /* 0x000000ffff077224 */ /* 0x000fe400078e00ff */
[----:B------:R-:W-:-:S04]  /*1780*/  IMAD.HI.U32 R12, R13, R17, RZ ;  /* 0x000000110d0c7227 */ /* 0x000fc800078e00ff */
[----:B------:R-:W-:-:S04]  /*1790*/  IMAD.X R6, RZ, RZ, ~R6, P0 ;  /* 0x000000ffff067224 */ /* 0x000fc800000e0e06 */
[----:B------:R-:W-:-:S04]  /*17a0*/  IMAD.WIDE.U32 R12, P0, R13, R6, R12 ;  /* 0x000000060d0c7225 */ /* 0x000fc8000780000c */
[C---:B------:R-:W-:Y:S02]  /*17b0*/  IMAD R14, R15.reuse, R6, RZ ;  /* 0x000000060f0e7224 */ /* 0x040fe400078e02ff */
[----:B------:R-:W-:-:S04]  /*17c0*/  IMAD.HI.U32 R13, P1, R15, R17, R12 ;  /* 0x000000110f0d7227 */ /* 0x000fc8000782000c */
[----:B------:R-:W-:Y:S01]  /*17d0*/  IMAD.HI.U32 R6, R15, R6, RZ ;  /* 0x000000060f067227 */ /* 0x000fe200078e00ff */
[----:B------:R-:W-:-:S03]  /*17e0*/  IADD3 R13, P2, PT, R14, R13, RZ ;  /* 0x0000000d0e0d7210 */ /* 0x000fc60007f5e0ff */
[----:B------:R-:W-:Y:S02]  /*17f0*/  IMAD.X R15, R6, 0x1, R15, P0 ;  /* 0x00000001060f7824 */ /* 0x000fe400000e060f */
[----:B------:R-:W-:-:S03]  /*1800*/  IMAD.HI.U32 R6, R13, R5, RZ ;  /* 0x000000050d067227 */ /* 0x000fc600078e00ff */
[----:B------:R-:W-:Y:S01]  /*1810*/  IADD3.X R15, PT, PT, RZ, RZ, R15, P2, P1 ;  /* 0x000000ffff0f7210 */ /* 0x000fe200017e240f */
[----:B------:R-:W-:-:S04]  /*1820*/  IMAD.WIDE.U32 R6, R13, R4, R6 ;  /* 0x000000040d067225 */ /* 0x000fc800078e0006 */
[C---:B------:R-:W-:Y:S02]  /*1830*/  IMAD R13, R15.reuse, R4, RZ ;  /* 0x000000040f0d7224 */ /* 0x040fe400078e02ff */
[----:B------:R-:W-:-:S04]  /*1840*/  IMAD.HI.U32 R6, P0, R15, R5, R6 ;  /* 0x000000050f067227 */ /* 0x000fc80007800006 */
[----:B------:R-:W-:Y:S01]  /*1850*/  IMAD.HI.U32 R15, R15, R4, RZ ;  /* 0x000000040f0f7227 */ /* 0x000fe200078e00ff */
[----:B------:R-:W-:-:S03]  /*1860*/  IADD3 R13, P1, PT, R13, R6, RZ ;  /* 0x000000060d0d7210 */ /* 0x000fc60007f3e0ff */
[----:B------:R-:W-:-:S04]  /*1870*/  IMAD.X R6, RZ, RZ, R15, P0 ;  /* 0x000000ffff067224 */ /* 0x000fc800000e060f */
[----:B------:R-:W-:Y:S02]  /*1880*/  IMAD.X R15, RZ, RZ, R6, P1 ;  /* 0x000000ffff0f7224 */ /* 0x000fe400008e0606 */
[----:B------:R-:W-:-:S04]  /*1890*/  IMAD.WIDE.U32 R6, R13, R0, RZ ;  /* 0x000000000d067225 */ /* 0x000fc800078e00ff */
[----:B------:R-:W-:Y:S01]  /*18a0*/  IMAD R7, R15, R0, R7 ;  /* 0x000000000f077224 */ /* 0x000fe200078e0207 */
[----:B------:R-:W-:-:S04]  /*18b0*/  IADD3 R17, P0, PT, -R6, R5, RZ ;  /* 0x0000000506117210 */ /* 0x000fc80007f1e1ff */
[----:B------:R-:W-:Y:S01]  /*18c0*/  IADD3 R5, P1, PT, -R0, R17, RZ ;  /* 0x0000001100057210 */ /* 0x000fe20007f3e1ff */
[----:B------:R-:W-:Y:S01]  /*18d0*/  IMAD.X R12, R4, 0x1, ~R7, P0 ;  /* 0x00000001040c7824 */ /* 0x000fe200000e0e07 */
[----:B------:R-:W-:Y:S02]  /*18e0*/  ISETP.GE.U32.AND P0, PT, R17, R0, PT ;  /* 0x000000001100720c */ /* 0x000fe40003f06070 */
[----:B------:R-:W-:Y:S02]  /*18f0*/  IADD3 R4, P2, PT, R13, 0x1, RZ ;  /* 0x000000010d047810 */ /* 0x000fe40007f5e0ff */
[C---:B------:R-:W-:Y:S02]  /*1900*/  ISETP.GE.U32.AND.EX P0, PT, R12.reuse, RZ, PT, P0 ;  /* 0x000000ff0c00720c */ /* 0x040fe40003f06100 */
[----:B------:R-:W-:Y:S01]  /*1910*/  IADD3.X R7, PT, PT, R12, -0x1, RZ, P1, !PT ;  /* 0xffffffff0c077810 */ /* 0x000fe20000ffe4ff */
[----:B------:R-:W-:Y:S01]  /*1920*/  IMAD.X R6, RZ, RZ, R15, P2 ;  /* 0x000000ffff067224 */ /* 0x000fe200010e060f */
[----:B------:R-:W-:-:S02]  /*1930*/  SEL R13, R4, R13, P0 ;  /* 0x0000000d040d7207 */ /* 0x000fc40000000000 */
[----:B------:R-:W-:Y:S02]  /*1940*/  SEL R5, R5, R17, P0 ;  /* 0x0000001105057207 */ /* 0x000fe40000000000 */
[----:B------:R-:W-:Y:S02]  /*1950*/  SEL R4, R6, R15, P0 ;  /* 0x0000000f06047207 */ /* 0x000fe40000000000 */
[----:B------:R-:W-:Y:S02]  /*1960*/  IADD3 R24, P2, PT, R13, 0x1, RZ ;  /* 0x000000010d187810 */ /* 0x000fe40007f5e0ff */
[----:B------:R-:W-:Y:S02]  /*1970*/  SEL R7, R7, R12, P0 ;  /* 0x0000000c07077207 */ /* 0x000fe40000000000 */
[----:B------:R-:W-:Y:S01]  /*1980*/  ISETP.GE.U32.AND P0, PT, R5, R0, PT ;  /* 0x000000000500720c */ /* 0x000fe20003f06070 */
[----:B------:R-:W-:Y:S01]  /*1990*/  IMAD.X R25, RZ, RZ, R4, P2 ;  /* 0x000000ffff197224 */ /* 0x000fe200010e0604 */
[----:B------:R-:W-:Y:S01]  /*19a0*/  ISETP.NE.U32.AND P1, PT, R0, RZ, PT ;  /* 0x000000ff0000720c */ /* 0x000fe20003f25070 */
[----:B------:R-:W-:Y:S01]  /*19b0*/  IMAD.MOV.U32 R5, RZ, RZ, 0x0 ;  /* 0x00000000ff057424 */ /* 0x000fe200078e00ff */
[----:B------:R-:W-:-:S02]  /*19c0*/  ISETP.GE.U32.AND.EX P0, PT, R7, RZ, PT, P0 ;  /* 0x000000ff0700720c */ /* 0x000fc40003f06100 */
[----:B------:R-:W-:Y:S02]  /*19d0*/  ISETP.NE.AND.EX P1, PT, RZ, RZ, PT, P1 ;  /* 0x000000ffff00720c */ /* 0x000fe40003f25310 */
[----:B------:R-:W-:Y:S01]  /*19e0*/  SEL R25, R25, R4, P0 ;  /* 0x0000000419197207 */ /* 0x000fe20000000000 */
[----:B------:R-:W-:Y:S01]  /*19f0*/  IMAD.MOV.U32 R4, RZ, RZ, R2 ;  /* 0x000000ffff047224 */ /* 0x000fe200078e0002 */
[----:B------:R-:W-:Y:S02]  /*1a00*/  SEL R24, R24, R13, P0 ;  /* 0x0000000d18187207 */ /* 0x000fe40000000000 */
[----:B------:R-:W-:Y:S02]  /*1a10*/  SEL R25, R25, 0xffffffff, P1 ;  /* 0xffffffff19197807 */ /* 0x000fe40000800000 */
[----:B------:R-:W-:Y:S01]  /*1a20*/  SEL R24, R24, 0xffffffff, P1 ;  /* 0xffffffff18187807 */ /* 0x000fe20000800000 */
[----:B------:R-:W-:Y:S06]  /*1a30*/  RET.REL.NODEC R4 `(_Z6kernelxPf) ;  /* 0xffffffe404707950 */ /* 0x000fec0003c3ffff */
.L_x_24:
[----:B------:R-:W-:-:S00]  /*1a40*/  BRA `(.L_x_24) ;  /* 0xfffffffc00fc7947 */ /* 0x000fc0000383ffff */
[----:B------:R-:W-:-:S00]  /*1a50*/  NOP ;  /* 0x0000000000007918 */ /* 0x000fc00000000000 */
        /* <DEDUP_REMOVED lines=10> */
.L_x_26:


//--------------------- .nv.shared.reserved.0     --------------------------
	.section	.nv.shared.reserved.0,"aw",@nobits
	.weak		__nv_reservedSMEM_offset_0_alias
	.size		__nv_reservedSMEM_offset_0_alias, 0, 64
	.other		__nv_reservedSMEM_offset_0_alias,@"STO_CUDA_RESERVED_SHARED STV_DEFAULT"
__nv_reservedSMEM_offset_0_alias:
	.zero		0
	.zero		64


//--------------------- .nv.constant0._Z6kernelxPf --------------------------
	.section	.nv.constant0._Z6kernelxPf,"a",@progbits
	.sectionflags	@""
	.align	4
.nv.constant0._Z6kernelxPf:
	.zero		912


//--------------------- SYMBOLS --------------------------

	.type		.nv.reservedSmem.offset0,@object
	.size		.nv.reservedSmem.offset0,0x4
